//
// Generated by NVIDIA NVVM Compiler
//
// Compiler Build ID: CL-36424714
// Cuda compilation tools, release 13.0, V13.0.88
// Based on NVVM 20.0.0
//

.version 9.0
.target sm_100
.address_size 64

	// .globl	_Z16transpose_kernelPKfPfii

.visible .entry _Z16transpose_kernelPKfPfii(
	.param .u64 .ptr .align 1 _Z16transpose_kernelPKfPfii_param_0,
	.param .u64 .ptr .align 1 _Z16transpose_kernelPKfPfii_param_1,
	.param .u32 _Z16transpose_kernelPKfPfii_param_2,
	.param .u32 _Z16transpose_kernelPKfPfii_param_3
)
{
	.reg .pred 	%p<4>;
	.reg .b32 	%r<13>;
	.reg .b32 	%f<2>;
	.reg .b64 	%rd<9>;

	ld.param.u64 	%rd1, [_Z16transpose_kernelPKfPfii_param_0];
	ld.param.u64 	%rd2, [_Z16transpose_kernelPKfPfii_param_1];
	ld.param.u32 	%r3, [_Z16transpose_kernelPKfPfii_param_2];
	ld.param.u32 	%r4, [_Z16transpose_kernelPKfPfii_param_3];
	mov.u32 	%r5, %ctaid.x;
	mov.u32 	%r6, %ntid.x;
	mov.u32 	%r7, %tid.x;
	mad.lo.s32 	%r1, %r5, %r6, %r7;
	mov.u32 	%r8, %ctaid.y;
	mov.u32 	%r9, %ntid.y;
	mov.u32 	%r10, %tid.y;
	mad.lo.s32 	%r2, %r8, %r9, %r10;
	setp.ge.s32 	%p1, %r2, %r3;
	setp.ge.s32 	%p2, %r1, %r4;
	or.pred  	%p3, %p1, %p2;
	@%p3 bra 	$L__BB0_2;
	cvta.to.global.u64 	%rd3, %rd1;
	cvta.to.global.u64 	%rd4, %rd2;
	mad.lo.s32 	%r11, %r4, %r2, %r1;
	mul.wide.s32 	%rd5, %r11, 4;
	add.s64 	%rd6, %rd3, %rd5;
	ld.global.f32 	%f1, [%rd6];
	mad.lo.s32 	%r12, %r3, %r1, %r2;
	mul.wide.s32 	%rd7, %r12, 4;
	add.s64 	%rd8, %rd4, %rd7;
	st.global.f32 	[%rd8], %f1;
$L__BB0_2:
	ret;

}


// ===== COMPILED SASS (sm_100) =====

	.target	sm_100

	.elftype	@"ET_EXEC"


//--------------------- .note.nv.tkinfo           --------------------------
	.section	.note.nv.tkinfo,"",@"SHT_NOTE"
	.sectionflags	@"SHF_NOTE_NV_TKINFO"
	.tkinfo
        /*0018*/ 	.word	0x00000002
        /*0030*/ 	.string	""
        /*0030*/ 	.string	"ptxas"
        /*0030*/ 	.string	"Cuda compilation tools, release 13.0, V13.0.88"
        /*0030*/ 	.string	"Build cuda_13.0.r13.0/compiler.36424714_0"
        /*0030*/ 	.string	"-arch sm_100 -m 64 "



//--------------------- .note.nv.cuinfo           --------------------------
	.section	.note.nv.cuinfo,"",@"SHT_NOTE"
	.sectionflags	@"SHF_NOTE_NV_CUINFO"
        /*0018*/ 	.short	0x0002
        /*001a*/ 	.short	0x0064
        /*001c*/ 	.short	0x0082
	.zero		2


//--------------------- .nv.info                  --------------------------
	.section	.nv.info,"",@"SHT_CUDA_INFO"
	.align	4


	//----- nvinfo : EIATTR_REGCOUNT
	.align		4
        /*0000*/ 	.byte	0x04, 0x2f
        /*0002*/ 	.short	(.L_1 - .L_0)
	.align		4
.L_0:
        /*0004*/ 	.word	index@(_Z16transpose_kernelPKfPfii)
        /*0008*/ 	.word	0x0000000a


	//----- nvinfo : EIATTR_FRAME_SIZE
	.align		4
.L_1:
        /*000c*/ 	.byte	0x04, 0x11
        /*000e*/ 	.short	(.L_3 - .L_2)
	.align		4
.L_2:
        /*0010*/ 	.word	index@(_Z16transpose_kernelPKfPfii)
        /*0014*/ 	.word	0x00000000


	//----- nvinfo : EIATTR_MIN_STACK_SIZE
	.align		4
.L_3:
        /*0018*/ 	.byte	0x04, 0x12
        /*001a*/ 	.short	(.L_5 - .L_4)
	.align		4
.L_4:
        /*001c*/ 	.word	index@(_Z16transpose_kernelPKfPfii)
        /*0020*/ 	.word	0x00000000
.L_5:


//--------------------- .nv.compat                --------------------------
	.section	.nv.compat,"",@"SHT_CUDA_COMPAT_INFO"
	.align	4
        /*0000*/ 	.byte	0x02, 0x09, 0x00, 0x00, 0x02, 0x02, 0x01, 0x00, 0x02, 0x05, 0x05, 0x00, 0x03, 0x07, 0x01, 0x01
        /*0010*/ 	.byte	0x02, 0x03, 0x00, 0x00, 0x02, 0x06, 0x01, 0x00, 0x04, 0x0b, 0x08, 0x00, 0x09, 0x00, 0x00, 0x00
        /*0020*/ 	.byte	0x00, 0x00, 0x00, 0x00


//--------------------- .nv.info._Z16transpose_kernelPKfPfii --------------------------
	.section	.nv.info._Z16transpose_kernelPKfPfii,"",@"SHT_CUDA_INFO"
	.sectionflags	@""
	.align	4


	//----- nvinfo : EIATTR_CUDA_API_VERSION
	.align		4
        /*0000*/ 	.byte	0x04, 0x37
        /*0002*/ 	.short	(.L_7 - .L_6)
.L_6:
        /*0004*/ 	.word	0x00000082


	//----- nvinfo : EIATTR_KPARAM_INFO
	.align		4
.L_7:
        /*0008*/ 	.byte	0x04, 0x17
        /*000a*/ 	.short	(.L_9 - .L_8)
.L_8:
        /*000c*/ 	.word	0x00000000
        /*0010*/ 	.short	0x0003
        /*0012*/ 	.short	0x0014
        /*0014*/ 	.byte	0x00, 0xf0, 0x11, 0x00


	//----- nvinfo : EIATTR_KPARAM_INFO
	.align		4
.L_9:
        /*0018*/ 	.byte	0x04, 0x17
        /*001a*/ 	.short	(.L_11 - .L_10)
.L_10:
        /*001c*/ 	.word	0x00000000
        /*0020*/ 	.short	0x0002
        /*0022*/ 	.short	0x0010
        /*0024*/ 	.byte	0x00, 0xf0, 0x11, 0x00


	//----- nvinfo : EIATTR_KPARAM_INFO
	.align		4
.L_11:
        /*0028*/ 	.byte	0x04, 0x17
        /*002a*/ 	.short	(.L_13 - .L_12)
.L_12:
        /*002c*/ 	.word	0x00000000
        /*0030*/ 	.short	0x0001
        /*0032*/ 	.short	0x0008
        /*0034*/ 	.byte	0x00, 0xf5, 0x21, 0x00


	//----- nvinfo : EIATTR_KPARAM_INFO
	.align		4
.L_13:
        /*0038*/ 	.byte	0x04, 0x17
        /*003a*/ 	.short	(.L_15 - .L_14)
.L_14:
        /*003c*/ 	.word	0x00000000
        /*0040*/ 	.short	0x0000
        /*0042*/ 	.short	0x0000
        /*0044*/ 	.byte	0x00, 0xf5, 0x21, 0x00


	//----- nvinfo : EIATTR_SPARSE_MMA_MASK
	.align		4
.L_15:
        /*0048*/ 	.byte	0x03, 0x50
        /*004a*/ 	.short	0x0000


	//----- nvinfo : EIATTR_MAXREG_COUNT
	.align		4
        /*004c*/ 	.byte	0x03, 0x1b
        /*004e*/ 	.short	0x00ff


	//----- nvinfo : EIATTR_MERCURY_ISA_VERSION
	.align		4
        /*0050*/ 	.byte	0x03, 0x5f
        /*0052*/ 	.short	0x0101


	//----- nvinfo : EIATTR_VRC_CTA_INIT_COUNT
	.align		4
        /*0054*/ 	.byte	0x02, 0x4a
	.zero		1
	.zero		1


	//----- nvinfo : EIATTR_EXIT_INSTR_OFFSETS
	.align		4
        /*0058*/ 	.byte	0x04, 0x1c
        /*005a*/ 	.short	(.L_17 - .L_16)


	//   ....[0]....
.L_16:
        /*005c*/ 	.word	0x000000c0


	//   ....[1]....
        /*0060*/ 	.word	0x00000160


	//----- nvinfo : EIATTR_CBANK_PARAM_SIZE
	.align		4
.L_17:
        /*0064*/ 	.byte	0x03, 0x19
        /*0066*/ 	.short	0x0018


	//----- nvinfo : EIATTR_PARAM_CBANK
	.align		4
        /*0068*/ 	.byte	0x04, 0x0a
        /*006a*/ 	.short	(.L_19 - .L_18)
	.align		4
.L_18:
        /*006c*/ 	.word	index@(.nv.constant0._Z16transpose_kernelPKfPfii)
        /*0070*/ 	.short	0x0380
        /*0072*/ 	.short	0x0018


	//----- nvinfo : EIATTR_SW_WAR
	.align		4
.L_19:
        /*0074*/ 	.byte	0x04, 0x36
        /*0076*/ 	.short	(.L_21 - .L_20)
.L_20:
        /*0078*/ 	.word	0x00000008
.L_21:


//--------------------- .nv.callgraph             --------------------------
	.section	.nv.callgraph,"",@"SHT_CUDA_CALLGRAPH"
	.align	4
	.sectionentsize	8
	.align		4
        /*0000*/ 	.word	0x00000000
	.align		4
        /*0004*/ 	.word	0xffffffff
	.align		4
        /*0008*/ 	.word	0x00000000
	.align		4
        /*000c*/ 	.word	0xfffffffe
	.align		4
        /*0010*/ 	.word	0x00000000
	.align		4
        /*0014*/ 	.word	0xfffffffd
	.align		4
        /*0018*/ 	.word	0x00000000
	.align		4
        /*001c*/ 	.word	0xfffffffc


//--------------------- .text._Z16transpose_kernelPKfPfii --------------------------
	.section	.text._Z16transpose_kernelPKfPfii,"ax",@progbits
	.align	128
        .global         _Z16transpose_kernelPKfPfii
        .type           _Z16transpose_kernelPKfPfii,@function
        .size           _Z16transpose_kernelPKfPfii,(.L_x_1 - _Z16transpose_kernelPKfPfii)
        .other          _Z16transpose_kernelPKfPfii,@"STO_CUDA_ENTRY STV_DEFAULT"
_Z16transpose_kernelPKfPfii:
.text._Z16transpose_kernelPKfPfii:
[----:B------:R-:W-:Y:S01]  /*0000*/  LDC R1, c[0x0][0x37c] ;  /* 0x0000df00ff017b82 */ /* 0x000fe20000000800 */
[----:B------:R-:W0:Y:S07]  /*0010*/  S2R R3, SR_TID.X ;  /* 0x0000000000037919 */ /* 0x000e2e0000002100 */
[----:B------:R-:W0:Y:S01]  /*0020*/  S2UR UR4, SR_CTAID.X ;  /* 0x00000000000479c3 */ /* 0x000e220000002500 */
[----:B------:R-:W1:Y:S01]  /*0030*/  LDCU.64 UR6, c[0x0][0x390] ;  /* 0x00007200ff0677ac */ /* 0x000e620008000a00 */
[----:B------:R-:W2:Y:S06]  /*0040*/  S2R R2, SR_TID.Y ;  /* 0x0000000000027919 */ /* 0x000eac0000002200 */
[----:B------:R-:W0:Y:S08]  /*0050*/  LDC R0, c[0x0][0x360] ;  /* 0x0000d800ff007b82 */ /* 0x000e300000000800 */
[----:B------:R-:W2:Y:S08]  /*0060*/  S2UR UR5, SR_CTAID.Y ;  /* 0x00000000000579c3 */ /* 0x000eb00000002600 */
[----:B------:R-:W2:Y:S01]  /*0070*/  LDC R7, c[0x0][0x364] ;  /* 0x0000d900ff077b82 */ /* 0x000ea20000000800 */
[----:B0-----:R-:W-:-:S05]  /*0080*/  IMAD R0, R0, UR4, R3 ;  /* 0x0000000400007c24 */ /* 0x001fca000f8e0203 */
[----:B-1----:R-:W-:Y:S01]  /*0090*/  ISETP.GE.AND P0, PT, R0, UR7, PT ;  /* 0x0000000700007c0c */ /* 0x002fe2000bf06270 */
[----:B--2---:R-:W-:-:S05]  /*00a0*/  IMAD R7, R7, UR5, R2 ;  /* 0x0000000507077c24 */ /* 0x004fca000f8e0202 */
[----:B------:R-:W-:-:S13]  /*00b0*/  ISETP.GE.OR P0, PT, R7, UR6, P0 ;  /* 0x0000000607007c0c */ /* 0x000fda0008706670 */
[----:B------:R-:W-:Y:S05]  /*00c0*/  @P0 EXIT ;  /* 0x000000000000094d */ /* 0x000fea0003800000 */
[----:B------:R-:W0:Y:S01]  /*00d0*/  LDC.64 R2, c[0x0][0x380] ;  /* 0x0000e000ff027b82 */ /* 0x000e220000000a00 */
[----:B------:R-:W1:Y:S01]  /*00e0*/  LDCU.64 UR4, c[0x0][0x358] ;  /* 0x00006b00ff0477ac */ /* 0x000e620008000a00 */
[----:B------:R-:W-:-:S04]  /*00f0*/  IMAD R5, R7, UR7, R0 ;  /* 0x0000000707057c24 */ /* 0x000fc8000f8e0200 */
[----:B0-----:R-:W-:Y:S02]  /*0100*/  IMAD.WIDE R2, R5, 0x4, R2 ;  /* 0x0000000405027825 */ /* 0x001fe400078e0202 */
[----:B------:R-:W0:Y:S04]  /*0110*/  LDC.64 R4, c[0x0][0x388] ;  /* 0x0000e200ff047b82 */ /* 0x000e280000000a00 */
[----:B-1----:R-:W2:Y:S01]  /*0120*/  LDG.E R3, desc[UR4][R2.64] ;  /* 0x0000000402037981 */ /* 0x002ea2000c1e1900 */
[----:B------:R-:W-:-:S04]  /*0130*/  IMAD R7, R0, UR6, R7 ;  /* 0x0000000600077c24 */ /* 0x000fc8000f8e0207 */
[----:B0-----:R-:W-:-:S05]  /*0140*/  IMAD.WIDE R4, R7, 0x4, R4 ;  /* 0x0000000407047825 */ /* 0x001fca00078e0204 */
[----:B--2---:R-:W-:Y:S01]  /*0150*/  STG.E desc[UR4][R4.64], R3 ;  /* 0x0000000304007986 */ /* 0x004fe2000c101904 */
[----:B------:R-:W-:Y:S05]  /*0160*/  EXIT ;  /* 0x000000000000794d */ /* 0x000fea0003800000 */
.L_x_0:
[----:B------:R-:W-:-:S00]  /*0170*/  BRA `(.L_x_0) ;  /* 0xfffffffc00fc7947 */ /* 0x000fc0000383ffff */
[----:B------:R-:W-:-:S00]  /*0180*/  NOP ;  /* 0x0000000000007918 */ /* 0x000fc00000000000 */
[----:B------:R-:W-:-:S00]  /*0190*/  NOP ;  /* 0x0000000000007918 */ /* 0x000fc00000000000 */
[----:B------:R-:W-:-:S00]  /*01a0*/  NOP ;  /* 0x0000000000007918 */ /* 0x000fc00000000000 */
[----:B------:R-:W-:-:S00]  /*01b0*/  NOP ;  /* 0x0000000000007918 */ /* 0x000fc00000000000 */
[----:B------:R-:W-:-:S00]  /*01c0*/  NOP ;  /* 0x0000000000007918 */ /* 0x000fc00000000000 */
[----:B------:R-:W-:-:S00]  /*01d0*/  NOP ;  /* 0x0000000000007918 */ /* 0x000fc00000000000 */
[----:B------:R-:W-:-:S00]  /*01e0*/  NOP ;  /* 0x0000000000007918 */ /* 0x000fc00000000000 */
[----:B------:R-:W-:-:S00]  /*01f0*/  NOP ;  /* 0x0000000000007918 */ /* 0x000fc00000000000 */
.L_x_1:


//--------------------- .nv.shared.reserved.0     --------------------------
	.section	.nv.shared.reserved.0,"aw",@nobits
	.weak		__nv_reservedSMEM_offset_0_alias
	.size		__nv_reservedSMEM_offset_0_alias, 0, 64
	.other		__nv_reservedSMEM_offset_0_alias,@"STO_CUDA_RESERVED_SHARED STV_DEFAULT"
__nv_reservedSMEM_offset_0_alias:
	.zero		0
	.zero		64


//--------------------- .nv.constant0._Z16transpose_kernelPKfPfii --------------------------
	.section	.nv.constant0._Z16transpose_kernelPKfPfii,"a",@progbits
	.sectionflags	@""
	.align	4
.nv.constant0._Z16transpose_kernelPKfPfii:
	.zero		920


//--------------------- SYMBOLS --------------------------

	.type		.nv.reservedSmem.offset0,@object
	.size		.nv.reservedSmem.offset0,0x4
